	.headerflags	@"EF_CUDA_TEXMODE_UNIFIED EF_CUDA_64BIT_ADDRESS EF_CUDA_ACCELERATORS EF_CUDA_SM90 EF_CUDA_VIRTUAL_SM(EF_CUDA_SM90)"
	.elftype	@"ET_EXEC"


//--------------------- .nv.info                  --------------------------
	.section	.nv.info,"",@"SHT_CUDA_INFO"
	.align	4


	//----- nvinfo : EIATTR_REGCOUNT
	.align		4
        /*0000*/ 	.byte	0x04, 0x2f
        /*0002*/ 	.short	(.L_3 - .L_2)
	.align		4
.L_2:
        /*0004*/ 	.word	index@(triton_poi_fused__native_batch_norm_legit_no_training_add_9)
        /*0008*/ 	.word	0x0000001e


	//----- nvinfo : EIATTR_MIN_STACK_SIZE
	.align		4
.L_3:
        /*000c*/ 	.byte	0x04, 0x12
        /*000e*/ 	.short	(.L_5 - .L_4)
	.align		4
.L_4:
        /*0010*/ 	.word	index@(triton_poi_fused__native_batch_norm_legit_no_training_add_9)
        /*0014*/ 	.word	0x00000000


	//----- nvinfo : EIATTR_FRAME_SIZE
	.align		4
.L_5:
        /*0018*/ 	.byte	0x04, 0x11
        /*001a*/ 	.short	(.L_7 - .L_6)
	.align		4
.L_6:
        /*001c*/ 	.word	index@(triton_poi_fused__native_batch_norm_legit_no_training_add_9)
        /*0020*/ 	.word	0x00000000


	//----- nvinfo : EIATTR_MIN_STACK_SIZE
	.align		4
.L_7:
        /*0024*/ 	.byte	0x04, 0x12
        /*0026*/ 	.short	(.L_9 - .L_8)
	.align		4
.L_8:
        /*0028*/ 	.word	index@(triton_poi_fused__native_batch_norm_legit_no_training_add_9)
        /*002c*/ 	.word	0x00000000
.L_9:


//--------------------- .nv.info.triton_poi_fused__native_batch_norm_legit_no_training_add_9 --------------------------
	.section	.nv.info.triton_poi_fused__native_batch_norm_legit_no_training_add_9,"",@"SHT_CUDA_INFO"
	.sectionflags	@""
	.align	4


	//----- nvinfo : EIATTR_CUDA_API_VERSION
	.align		4
        /*0000*/ 	.byte	0x04, 0x37
        /*0002*/ 	.short	(.L_11 - .L_10)
.L_10:
        /*0004*/ 	.word	0x0000007c


	//----- nvinfo : EIATTR_KPARAM_INFO
	.align		4
.L_11:
        /*0008*/ 	.byte	0x04, 0x17
        /*000a*/ 	.short	(.L_13 - .L_12)
.L_12:
        /*000c*/ 	.word	0x00000000
        /*0010*/ 	.short	0x0008
        /*0012*/ 	.short	0x003c
        /*0014*/ 	.byte	0x00, 0xf0, 0x11, 0x00


	//----- nvinfo : EIATTR_KPARAM_INFO
	.align		4
.L_13:
        /*0018*/ 	.byte	0x04, 0x17
        /*001a*/ 	.short	(.L_15 - .L_14)
.L_14:
        /*001c*/ 	.word	0x00000000
        /*0020*/ 	.short	0x0007
        /*0022*/ 	.short	0x0038
        /*0024*/ 	.byte	0x00, 0xf0, 0x11, 0x00


	//----- nvinfo : EIATTR_KPARAM_INFO
	.align		4
.L_15:
        /*0028*/ 	.byte	0x04, 0x17
        /*002a*/ 	.short	(.L_17 - .L_16)
.L_16:
        /*002c*/ 	.word	0x00000000
        /*0030*/ 	.short	0x0006
        /*0032*/ 	.short	0x0030
        /*0034*/ 	.byte	0x00, 0xf4, 0x21, 0x00


	//----- nvinfo : EIATTR_KPARAM_INFO
	.align		4
.L_17:
        /*0038*/ 	.byte	0x04, 0x17
        /*003a*/ 	.short	(.L_19 - .L_18)
.L_18:
        /*003c*/ 	.word	0x00000000
        /*0040*/ 	.short	0x0005
        /*0042*/ 	.short	0x0028
        /*0044*/ 	.byte	0x00, 0xf4, 0x21, 0x00


	//----- nvinfo : EIATTR_KPARAM_INFO
	.align		4
.L_19:
        /*0048*/ 	.byte	0x04, 0x17
        /*004a*/ 	.short	(.L_21 - .L_20)
.L_20:
        /*004c*/ 	.word	0x00000000
        /*0050*/ 	.short	0x0004
        /*0052*/ 	.short	0x0020
        /*0054*/ 	.byte	0x00, 0xf4, 0x21, 0x00


	//----- nvinfo : EIATTR_KPARAM_INFO
	.align		4
.L_21:
        /*0058*/ 	.byte	0x04, 0x17
        /*005a*/ 	.short	(.L_23 - .L_22)
.L_22:
        /*005c*/ 	.word	0x00000000
        /*0060*/ 	.short	0x0003
        /*0062*/ 	.short	0x0018
        /*0064*/ 	.byte	0x00, 0xf4, 0x21, 0x00


	//----- nvinfo : EIATTR_KPARAM_INFO
	.align		4
.L_23:
        /*0068*/ 	.byte	0x04, 0x17
        /*006a*/ 	.short	(.L_25 - .L_24)
.L_24:
        /*006c*/ 	.word	0x00000000
        /*0070*/ 	.short	0x0002
        /*0072*/ 	.short	0x0010
        /*0074*/ 	.byte	0x00, 0xf4, 0x21, 0x00


	//----- nvinfo : EIATTR_KPARAM_INFO
	.align		4
.L_25:
        /*0078*/ 	.byte	0x04, 0x17
        /*007a*/ 	.short	(.L_27 - .L_26)
.L_26:
        /*007c*/ 	.word	0x00000000
        /*0080*/ 	.short	0x0001
        /*0082*/ 	.short	0x0008
        /*0084*/ 	.byte	0x00, 0xf4, 0x21, 0x00


	//----- nvinfo : EIATTR_KPARAM_INFO
	.align		4
.L_27:
        /*0088*/ 	.byte	0x04, 0x17
        /*008a*/ 	.short	(.L_29 - .L_28)
.L_28:
        /*008c*/ 	.word	0x00000000
        /*0090*/ 	.short	0x0000
        /*0092*/ 	.short	0x0000
        /*0094*/ 	.byte	0x00, 0xf4, 0x21, 0x00


	//----- nvinfo : EIATTR_SPARSE_MMA_MASK
	.align		4
.L_29:
        /*0098*/ 	.byte	0x03, 0x50
        /*009a*/ 	.short	0x0000


	//----- nvinfo : EIATTR_MAXREG_COUNT
	.align		4
        /*009c*/ 	.byte	0x03, 0x1b
        /*009e*/ 	.short	0x00ff


	//----- nvinfo : EIATTR_EXIT_INSTR_OFFSETS
	.align		4
        /*00a0*/ 	.byte	0x04, 0x1c
        /*00a2*/ 	.short	(.L_31 - .L_30)


	//   ....[0]....
.L_30:
        /*00a4*/ 	.word	0x00000430


	//   ....[1]....
        /*00a8*/ 	.word	0x00000520


	//----- nvinfo : EIATTR_REQNTID
	.align		4
.L_31:
        /*00ac*/ 	.byte	0x04, 0x10
        /*00ae*/ 	.short	(.L_33 - .L_32)
.L_32:
        /*00b0*/ 	.word	0x00000080
        /*00b4*/ 	.word	0x00000001
        /*00b8*/ 	.word	0x00000001


	//----- nvinfo : EIATTR_CBANK_PARAM_SIZE
	.align		4
.L_33:
        /*00bc*/ 	.byte	0x03, 0x19
        /*00be*/ 	.short	0x0040


	//----- nvinfo : EIATTR_PARAM_CBANK
	.align		4
        /*00c0*/ 	.byte	0x04, 0x0a
        /*00c2*/ 	.short	(.L_35 - .L_34)
	.align		4
.L_34:
        /*00c4*/ 	.word	index@(.nv.constant0.triton_poi_fused__native_batch_norm_legit_no_training_add_9)
        /*00c8*/ 	.short	0x0210
        /*00ca*/ 	.short	0x0040


	//----- nvinfo : EIATTR_SW_WAR
	.align		4
.L_35:
        /*00cc*/ 	.byte	0x04, 0x36
        /*00ce*/ 	.short	(.L_37 - .L_36)
.L_36:
        /*00d0*/ 	.word	0x00000008
.L_37:


//--------------------- .nv.callgraph             --------------------------
	.section	.nv.callgraph,"",@"SHT_CUDA_CALLGRAPH"
	.align	4
	.sectionentsize	8
	.align		4
        /*0000*/ 	.word	0x00000000
	.align		4
        /*0004*/ 	.word	0xffffffff
	.align		4
        /*0008*/ 	.word	0x00000000
	.align		4
        /*000c*/ 	.word	0xfffffffe
	.align		4
        /*0010*/ 	.word	0x00000000
	.align		4
        /*0014*/ 	.word	0xfffffffd
	.align		4
        /*0018*/ 	.word	0x00000000
	.align		4
        /*001c*/ 	.word	0xfffffffc


//--------------------- .nv.constant4             --------------------------
	.section	.nv.constant4,"a",@progbits
	.align	8
	.align		8
.nv.constant4:
        /*0000*/ 	.dword	_$_str
	.align		8
        /*0008*/ 	.dword	_$_str_$_2


//--------------------- .text.triton_poi_fused__native_batch_norm_legit_no_training_add_9 --------------------------
	.section	.text.triton_poi_fused__native_batch_norm_legit_no_training_add_9,"ax",@progbits
	.sectionflags	@"SHF_BARRIERS=1"
	.align	128
        .global         triton_poi_fused__native_batch_norm_legit_no_training_add_9
        .type           triton_poi_fused__native_batch_norm_legit_no_training_add_9,@function
        .size           triton_poi_fused__native_batch_norm_legit_no_training_add_9,(.L_x_1 - triton_poi_fused__native_batch_norm_legit_no_training_add_9)
        .other          triton_poi_fused__native_batch_norm_legit_no_training_add_9,@"STO_CUDA_ENTRY STV_DEFAULT"
triton_poi_fused__native_batch_norm_legit_no_training_add_9:
.text.triton_poi_fused__native_batch_norm_legit_no_training_add_9:
[----:B------:R-:W0:Y:S01]  /*0000*/  LDC R1, c[0x0][0x28] ;  /* 0x00000a00ff017b82 */ /* 0x000e220000000800 */
[----:B------:R-:W1:Y:S07]  /*0010*/  S2R R15, SR_CTAID.X ;  /* 0x00000000000f7919 */ /* 0x000e6e0000002500 */
[----:B------:R-:W2:Y:S01]  /*0020*/  LDC.64 R8, c[0x0][0x228] ;  /* 0x00008a00ff087b82 */ /* 0x000ea20000000a00 */
[----:B------:R-:W-:Y:S01]  /*0030*/  HFMA2.MMA R18, -RZ, RZ, 0, 0 ;  /* 0x00000000ff127435 */ /* 0x000fe200000001ff */
[----:B------:R-:W-:Y:S01]  /*0040*/  ULDC.64 UR6, c[0x0][0x208] ;  /* 0x0000820000067ab9 */ /* 0x000fe20000000a00 */
[----:B------:R-:W3:Y:S01]  /*0050*/  S2R R14, SR_TID.X ;  /* 0x00000000000e7919 */ /* 0x000ee20000002100 */
[----:B------:R-:W4:Y:S04]  /*0060*/  S2R R0, SR_CTAID.Y ;  /* 0x0000000000007919 */ /* 0x000f280000002600 */
[----:B------:R-:W5:Y:S08]  /*0070*/  LDC.64 R10, c[0x0][0x218] ;  /* 0x00008600ff0a7b82 */ /* 0x000f700000000a00 */
[----:B------:R-:W3:Y:S08]  /*0080*/  LDC.64 R12, c[0x0][0x220] ;  /* 0x00008800ff0c7b82 */ /* 0x000ef00000000a00 */
[----:B------:R-:W5:Y:S01]  /*0090*/  LDC.64 R4, c[0x0][0x230] ;  /* 0x00008c00ff047b82 */ /* 0x000f620000000a00 */
[C---:B-1----:R-:W-:Y:S01]  /*00a0*/  ISETP.GE.AND P2, PT, R15.reuse, 0x10, PT ;  /* 0x000000100f00780c */ /* 0x042fe20003f46270 */
[----:B--2---:R-:W-:-:S06]  /*00b0*/  IMAD.WIDE R8, R15, 0x4, R8 ;  /* 0x000000040f087825 */ /* 0x004fcc00078e0208 */
[----:B------:R-:W1:Y:S08]  /*00c0*/  LDC.64 R2, c[0x0][0x238] ;  /* 0x00008e00ff027b82 */ /* 0x000e700000000a00 */
[----:B------:R-:W2:Y:S01]  /*00d0*/  LDC.64 R6, c[0x0][0x210] ;  /* 0x00008400ff067b82 */ /* 0x000ea20000000a00 */
[----:B------:R5:W2:Y:S01]  /*00e0*/  @!P2 LDG.E.EL R18, desc[UR6][R8.64] ;  /* 0x000000060812a981 */ /* 0x000aa2000c2e1900 */
[----:B---3--:R-:W-:-:S02]  /*00f0*/  LOP3.LUT R17, R14, 0x7f, RZ, 0xc0, !PT ;  /* 0x0000007f0e117812 */ /* 0x008fc400078ec0ff */
[----:B------:R-:W-:Y:S01]  /*0100*/  CS2R R20, SRZ ;  /* 0x0000000000147805 */ /* 0x000fe2000001ff00 */
[----:B0-----:R-:W-:Y:S01]  /*0110*/  IMAD.WIDE R12, R15, 0x4, R12 ;  /* 0x000000040f0c7825 */ /* 0x001fe200078e020c */
[----:B----4-:R-:W-:Y:S01]  /*0120*/  PRMT R16, R17, 0x6540, R0 ;  /* 0x0000654011107816 */ /* 0x010fe20000000000 */
[----:B------:R-:W-:-:S03]  /*0130*/  HFMA2.MMA R22, -RZ, RZ, 0, 0 ;  /* 0x00000000ff167435 */ /* 0x000fc600000001ff */
[----:B------:R-:W3:Y:S01]  /*0140*/  @!P2 LDG.E.EL R21, desc[UR6][R12.64] ;  /* 0x000000060c15a981 */ /* 0x000ee2000c2e1900 */
[----:B------:R-:W-:Y:S02]  /*0150*/  LEA R19, R16, R15, 0x4 ;  /* 0x0000000f10137211 */ /* 0x000fe400078e20ff */
[----:B------:R-:W-:-:S03]  /*0160*/  MOV R16, RZ ;  /* 0x000000ff00107202 */ /* 0x000fc60000000f00 */
[C---:B------:R-:W-:Y:S02]  /*0170*/  VIADD R23, R19.reuse, 0x800 ;  /* 0x0000080013177836 */ /* 0x040fe40000000000 */
[----:B-----5:R-:W-:-:S04]  /*0180*/  IMAD.WIDE R8, R19, 0x4, R10 ;  /* 0x0000000413087825 */ /* 0x020fc800078e020a */
[----:B------:R-:W-:Y:S01]  /*0190*/  IMAD.WIDE R10, R23, 0x4, R10 ;  /* 0x00000004170a7825 */ /* 0x000fe200078e020a */
[----:B------:R0:W3:Y:S01]  /*01a0*/  @!P2 LDG.E.EL R16, desc[UR6][R8.64] ;  /* 0x000000060810a981 */ /* 0x0000e2000c2e1900 */
[----:B------:R-:W-:-:S03]  /*01b0*/  CS2R R26, SRZ ;  /* 0x00000000001a7805 */ /* 0x000fc6000001ff00 */
[----:B------:R-:W4:Y:S01]  /*01c0*/  @!P2 LDG.E.EL R20, desc[UR6][R10.64] ;  /* 0x000000060a14a981 */ /* 0x000f22000c2e1900 */
[----:B------:R-:W-:-:S04]  /*01d0*/  IMAD.WIDE R4, R15, 0x4, R4 ;  /* 0x000000040f047825 */ /* 0x000fc800078e0204 */
[----:B-1----:R-:W-:Y:S01]  /*01e0*/  IMAD.WIDE R2, R15, 0x4, R2 ;  /* 0x000000040f027825 */ /* 0x002fe200078e0202 */
[----:B------:R-:W5:Y:S03]  /*01f0*/  @!P2 LDG.E.EL R22, desc[UR6][R4.64] ;  /* 0x000000060416a981 */ /* 0x000f66000c2e1900 */
[--C-:B--2---:R-:W-:Y:S01]  /*0200*/  IMAD.WIDE R24, R19, 0x4, R6.reuse ;  /* 0x0000000413187825 */ /* 0x104fe200078e0206 */
[----:B------:R1:W5:Y:S03]  /*0210*/  @!P2 LDG.E.EL R27, desc[UR6][R2.64] ;  /* 0x00000006021ba981 */ /* 0x000366000c2e1900 */
[----:B0-----:R-:W-:Y:S01]  /*0220*/  IMAD.WIDE R8, R23, 0x4, R6 ;  /* 0x0000000417087825 */ /* 0x001fe200078e0206 */
[----:B------:R-:W-:Y:S01]  /*0230*/  MOV R6, RZ ;  /* 0x000000ff00067202 */ /* 0x000fe20000000f00 */
[----:B------:R-:W2:Y:S05]  /*0240*/  @!P2 LDG.E.EL R26, desc[UR6][R24.64] ;  /* 0x00000006181aa981 */ /* 0x000eaa000c2e1900 */
[----:B------:R-:W2:Y:S01]  /*0250*/  @!P2 LDG.E.EL R6, desc[UR6][R8.64] ;  /* 0x000000060806a981 */ /* 0x000ea2000c2e1900 */
[----:B------:R-:W0:Y:S01]  /*0260*/  S2UR UR5, SR_CgaCtaId ;  /* 0x00000000000579c3 */ /* 0x000e220000008800 */
[----:B-1----:R-:W-:Y:S01]  /*0270*/  IMAD.MOV.U32 R2, RZ, RZ, 0x3e800000 ;  /* 0x3e800000ff027424 */ /* 0x002fe200078e00ff */
[----:B------:R-:W-:-:S02]  /*0280*/  UMOV UR4, 0x400 ;  /* 0x0000040000047882 */ /* 0x000fc40000000000 */
[----:B0-----:R-:W-:-:S06]  /*0290*/  UPRMT UR4, UR5, 0x654, UR4 ;  /* 0x0000065405047896 */ /* 0x001fcc0008000004 */
[----:B------:R-:W-:Y:S02]  /*02a0*/  LEA R17, R17, UR4, 0x2 ;  /* 0x0000000411117c11 */ /* 0x000fe4000f8e10ff */
[----:B------:R-:W-:-:S04]  /*02b0*/  SHF.L.U32 R14, R14, 0x1, RZ ;  /* 0x000000010e0e7819 */ /* 0x000fc800000006ff */
[----:B------:R-:W-:Y:S01]  /*02c0*/  LOP3.LUT R5, R14, 0xfe, RZ, 0xc0, !PT ;  /* 0x000000fe0e057812 */ /* 0x000fe200078ec0ff */
[----:B------:R-:W-:-:S04]  /*02d0*/  FADD R18, R18, 9.9999997473787516356e-06 ;  /* 0x3727c5ac12127421 */ /* 0x000fc80000000000 */
[----:B------:R-:W0:Y:S02]  /*02e0*/  MUFU.SQRT R7, R18 ;  /* 0x0000001200077308 */ /* 0x000e240000002000 */
[C---:B0-----:R-:W-:Y:S02]  /*02f0*/  FSETP.GT.AND P0, PT, R7.reuse, 8.50705917302346158658e+37, PT ;  /* 0x7e8000000700780b */ /* 0x041fe40003f04000 */
[----:B------:R-:W-:-:S11]  /*0300*/  FSETP.GEU.AND P1, PT, R7, 1.175494350822287508e-38, PT ;  /* 0x008000000700780b */ /* 0x000fd60003f2e000 */
[----:B------:R-:W-:-:S04]  /*0310*/  @P0 FMUL R7, R7, 0.25 ;  /* 0x3e80000007070820 */ /* 0x000fc80000400000 */
[----:B------:R-:W-:-:S06]  /*0320*/  @!P1 FMUL R7, R7, 16777216 ;  /* 0x4b80000007079820 */ /* 0x000fcc0000400000 */
[----:B------:R-:W0:Y:S01]  /*0330*/  MUFU.RCP R7, R7 ;  /* 0x0000000700077308 */ /* 0x000e220000001000 */
[----:B------:R-:W-:Y:S01]  /*0340*/  FSEL R2, R2, 1, P0 ;  /* 0x3f80000002027808 */ /* 0x000fe20000000000 */
[----:B---3--:R-:W-:-:S04]  /*0350*/  FADD R16, -R21, R16 ;  /* 0x0000001015107221 */ /* 0x008fc80000000100 */
[----:B------:R-:W-:Y:S01]  /*0360*/  @!P1 FMUL R2, R2, 16777216 ;  /* 0x4b80000002029820 */ /* 0x000fe20000400000 */
[----:B----4-:R-:W-:-:S03]  /*0370*/  FADD R20, -R21, R20 ;  /* 0x0000001415147221 */ /* 0x010fc60000000100 */
[----:B0-----:R-:W-:-:S04]  /*0380*/  FMUL R3, R7, R2 ;  /* 0x0000000207037220 */ /* 0x001fc80000400000 */
[-C--:B------:R-:W-:Y:S01]  /*0390*/  FMUL R16, R16, R3.reuse ;  /* 0x0000000310107220 */ /* 0x080fe20000400000 */
[----:B------:R-:W-:-:S03]  /*03a0*/  FMUL R20, R20, R3 ;  /* 0x0000000314147220 */ /* 0x000fc60000400000 */
[-CC-:B-----5:R-:W-:Y:S01]  /*03b0*/  FFMA R3, R16, R22.reuse, R27.reuse ;  /* 0x0000001610037223 */ /* 0x1a0fe2000000001b */
[----:B------:R-:W-:-:S03]  /*03c0*/  FFMA R27, R20, R22, R27 ;  /* 0x00000016141b7223 */ /* 0x000fc6000000001b */
[----:B--2---:R-:W-:Y:S01]  /*03d0*/  FADD R3, R3, R26 ;  /* 0x0000001a03037221 */ /* 0x004fe20000000000 */
[----:B------:R-:W-:-:S04]  /*03e0*/  FADD R6, R27, R6 ;  /* 0x000000061b067221 */ /* 0x000fc80000000000 */
[----:B------:R0:W-:Y:S04]  /*03f0*/  STS [R17], R3 ;  /* 0x0000000311007388 */ /* 0x0001e80000000800 */
[----:B------:R0:W-:Y:S01]  /*0400*/  STS [R17+0x200], R6 ;  /* 0x0002000611007388 */ /* 0x0001e20000000800 */
[----:B------:R-:W-:Y:S01]  /*0410*/  LEA R2, R5, UR4, 0x2 ;  /* 0x0000000405027c11 */ /* 0x000fe2000f8e10ff */
[----:B------:R-:W-:Y:S06]  /*0420*/  BAR.SYNC.DEFER_BLOCKING 0x0 ;  /* 0x0000000000007b1d */ /* 0x000fec0000010000 */
[----:B0-----:R-:W-:Y:S05]  /*0430*/  @P2 EXIT ;  /* 0x000000000000294d */ /* 0x001fea0003800000 */
[----:B------:R-:W0:Y:S01]  /*0440*/  LDS.64 R2, [R2] ;  /* 0x0000000002027984 */ /* 0x000e220000000a00 */
[--C-:B------:R-:W-:Y:S02]  /*0450*/  SHF.R.S32.HI R7, RZ, 0x17, R0.reuse ;  /* 0x00000017ff077819 */ /* 0x100fe40000011400 */
[----:B------:R-:W-:Y:S02]  /*0460*/  PRMT R0, R5, 0x6540, R0 ;  /* 0x0000654005007816 */ /* 0x000fe40000000000 */
[----:B------:R-:W-:Y:S01]  /*0470*/  SGXT R7, R7, 0x1 ;  /* 0x000000010707781a */ /* 0x000fe20000000200 */
[----:B------:R-:W1:Y:S03]  /*0480*/  LDC.64 R4, c[0x0][0x240] ;  /* 0x00009000ff047b82 */ /* 0x000e660000000a00 */
[----:B------:R-:W-:-:S04]  /*0490*/  LEA.HI R7, R7, R0, RZ, 0x8 ;  /* 0x0000000007077211 */ /* 0x000fc800078f40ff */
[C---:B------:R-:W-:Y:S01]  /*04a0*/  LOP3.LUT R9, R7.reuse, 0xffffff00, RZ, 0xc0, !PT ;  /* 0xffffff0007097812 */ /* 0x040fe200078ec0ff */
[----:B------:R-:W-:-:S03]  /*04b0*/  IMAD.SHL.U32 R7, R7, 0x10, RZ ;  /* 0x0000001007077824 */ /* 0x000fc600078e00ff */
[----:B------:R-:W-:Y:S02]  /*04c0*/  IADD3 R0, R0, -R9, RZ ;  /* 0x8000000900007210 */ /* 0x000fe40007ffe0ff */
[----:B------:R-:W-:Y:S02]  /*04d0*/  LOP3.LUT R7, R7, 0xfffff000, RZ, 0xc0, !PT ;  /* 0xfffff00007077812 */ /* 0x000fe400078ec0ff */
[----:B------:R-:W-:-:S04]  /*04e0*/  LEA R0, R15, R0, 0x8 ;  /* 0x000000000f007211 */ /* 0x000fc800078e40ff */
[----:B------:R-:W-:-:S05]  /*04f0*/  IADD3 R7, R0, R7, RZ ;  /* 0x0000000700077210 */ /* 0x000fca0007ffe0ff */
[----:B-1----:R-:W-:-:S05]  /*0500*/  IMAD.WIDE R4, R7, 0x4, R4 ;  /* 0x0000000407047825 */ /* 0x002fca00078e0204 */
[----:B0-----:R-:W-:Y:S01]  /*0510*/  STG.E.64 desc[UR6][R4.64], R2 ;  /* 0x0000000204007986 */ /* 0x001fe2000c101b06 */
[----:B------:R-:W-:Y:S05]  /*0520*/  EXIT ;  /* 0x000000000000794d */ /* 0x000fea0003800000 */
.L_x_0:
[----:B------:R-:W-:-:S00]  /*0530*/  BRA `(.L_x_0) ;  /* 0xfffffffc00fc7947 */ /* 0x000fc0000383ffff */
[----:B------:R-:W-:-:S00]  /*0540*/  NOP ;  /* 0x0000000000007918 */ /* 0x000fc00000000000 */
        /* <DEDUP_REMOVED lines=11> */
.L_x_1:


//--------------------- .nv.global.init           --------------------------
	.section	.nv.global.init,"aw",@progbits
.nv.global.init:
	.type		_$_str,@object
	.size		_$_str,(_$_str_$_2 - _$_str)
_$_str:
        /*0000*/ 	.byte	0x5f, 0x5f, 0x43, 0x55, 0x44, 0x41, 0x5f, 0x46, 0x54, 0x5a, 0x00
	.type		_$_str_$_2,@object
	.size		_$_str_$_2,(.L_1 - _$_str_$_2)
_$_str_$_2:
        /*000b*/ 	.byte	0x5f, 0x5f, 0x43, 0x55, 0x44, 0x41, 0x5f, 0x50, 0x52, 0x45, 0x43, 0x5f, 0x53, 0x51, 0x52, 0x54
        /*001b*/ 	.byte	0x00
.L_1:


//--------------------- .nv.shared.triton_poi_fused__native_batch_norm_legit_no_training_add_9 --------------------------
	.section	.nv.shared.triton_poi_fused__native_batch_norm_legit_no_training_add_9,"aw",@nobits
	.sectionflags	@""
	.align	16
	.zero		1024


//--------------------- .nv.constant0.triton_poi_fused__native_batch_norm_legit_no_training_add_9 --------------------------
	.section	.nv.constant0.triton_poi_fused__native_batch_norm_legit_no_training_add_9,"a",@progbits
	.sectionflags	@""
	.align	4
.nv.constant0.triton_poi_fused__native_batch_norm_legit_no_training_add_9:
	.zero		592
